//
// Generated by NVIDIA NVVM Compiler
//
// Compiler Build ID: CL-36424714
// Cuda compilation tools, release 13.0, V13.0.88
// Based on NVVM 20.0.0
//

.version 9.0
.target sm_100
.address_size 64

	// .globl	_Z7indicesv
.extern .func  (.param .b32 func_retval0) vprintf
(
	.param .b64 vprintf_param_0,
	.param .b64 vprintf_param_1
)
;
.global .align 1 .b8 $str[52] = {84, 104, 114, 101, 97, 100, 40, 37, 100, 44, 37, 100, 44, 37, 100, 41, 32, 66, 108, 111, 99, 107, 58, 32, 40, 37, 100, 44, 37, 100, 44, 37, 100, 41, 32, 68, 105, 109, 58, 32, 40, 37, 100, 44, 37, 100, 44, 37, 100, 41, 10};

.visible .entry _Z7indicesv()
{
	.local .align 8 .b8 	__local_depot0[40];
	.reg .b64 	%SP;
	.reg .b64 	%SPL;
	.reg .b32 	%r<12>;
	.reg .b64 	%rd<5>;

	mov.u64 	%SPL, __local_depot0;
	cvta.local.u64 	%SP, %SPL;
	add.u64 	%rd1, %SP, 0;
	add.u64 	%rd2, %SPL, 0;
	mov.u32 	%r1, %tid.x;
	mov.u32 	%r2, %tid.y;
	mov.u32 	%r3, %tid.z;
	mov.u32 	%r4, %ctaid.x;
	mov.u32 	%r5, %ctaid.y;
	mov.u32 	%r6, %ctaid.z;
	mov.u32 	%r7, %ntid.x;
	mov.u32 	%r8, %ntid.y;
	mov.u32 	%r9, %ntid.z;
	st.local.v2.u32 	[%rd2], {%r1, %r2};
	st.local.v2.u32 	[%rd2+8], {%r3, %r4};
	st.local.v2.u32 	[%rd2+16], {%r5, %r6};
	st.local.v2.u32 	[%rd2+24], {%r7, %r8};
	st.local.u32 	[%rd2+32], %r9;
	mov.u64 	%rd3, $str;
	cvta.global.u64 	%rd4, %rd3;
	{ // callseq 0, 0
	.param .b64 param0;
	st.param.b64 	[param0], %rd4;
	.param .b64 param1;
	st.param.b64 	[param1], %rd1;
	.param .b32 retval0;
	call.uni (retval0), 
	vprintf, 
	(
	param0, 
	param1
	);
	ld.param.b32 	%r10, [retval0];
	} // callseq 0
	ret;

}


// ===== COMPILED SASS (sm_100) =====

	.target	sm_100

	.elftype	@"ET_EXEC"


//--------------------- .note.nv.tkinfo           --------------------------
	.section	.note.nv.tkinfo,"",@"SHT_NOTE"
	.sectionflags	@"SHF_NOTE_NV_TKINFO"
	.tkinfo
        /*0018*/ 	.word	0x00000002
        /*0030*/ 	.string	""
        /*0030*/ 	.string	"ptxas"
        /*0030*/ 	.string	"Cuda compilation tools, release 13.0, V13.0.88"
        /*0030*/ 	.string	"Build cuda_13.0.r13.0/compiler.36424714_0"
        /*0030*/ 	.string	"-arch sm_100 -m 64 "



//--------------------- .note.nv.cuinfo           --------------------------
	.section	.note.nv.cuinfo,"",@"SHT_NOTE"
	.sectionflags	@"SHF_NOTE_NV_CUINFO"
        /*0018*/ 	.short	0x0002
        /*001a*/ 	.short	0x0064
        /*001c*/ 	.short	0x0082
	.zero		2


//--------------------- .nv.info                  --------------------------
	.section	.nv.info,"",@"SHT_CUDA_INFO"
	.align	4


	//----- nvinfo : EIATTR_REGCOUNT
	.align		4
        /*0000*/ 	.byte	0x04, 0x2f
        /*0002*/ 	.short	(.L_2 - .L_1)
	.align		4
.L_1:
        /*0004*/ 	.word	index@(_Z7indicesv)
        /*0008*/ 	.word	0x00000018


	//----- nvinfo : EIATTR_FRAME_SIZE
	.align		4
.L_2:
        /*000c*/ 	.byte	0x04, 0x11
        /*000e*/ 	.short	(.L_4 - .L_3)
	.align		4
.L_3:
        /*0010*/ 	.word	index@(_Z7indicesv)
        /*0014*/ 	.word	0x00000028


	//----- nvinfo : EIATTR_MIN_STACK_SIZE
	.align		4
.L_4:
        /*0018*/ 	.byte	0x04, 0x12
        /*001a*/ 	.short	(.L_6 - .L_5)
	.align		4
.L_5:
        /*001c*/ 	.word	index@(_Z7indicesv)
        /*0020*/ 	.word	0x00000028
.L_6:


//--------------------- .nv.compat                --------------------------
	.section	.nv.compat,"",@"SHT_CUDA_COMPAT_INFO"
	.align	4
        /*0000*/ 	.byte	0x02, 0x09, 0x00, 0x00, 0x02, 0x02, 0x01, 0x00, 0x02, 0x05, 0x05, 0x00, 0x03, 0x07, 0x01, 0x01
        /*0010*/ 	.byte	0x02, 0x03, 0x00, 0x00, 0x02, 0x06, 0x01, 0x00, 0x04, 0x0b, 0x08, 0x00, 0x09, 0x00, 0x00, 0x00
        /*0020*/ 	.byte	0x00, 0x00, 0x00, 0x00


//--------------------- .nv.info._Z7indicesv      --------------------------
	.section	.nv.info._Z7indicesv,"",@"SHT_CUDA_INFO"
	.sectionflags	@""
	.align	4


	//----- nvinfo : EIATTR_CUDA_API_VERSION
	.align		4
        /*0000*/ 	.byte	0x04, 0x37
        /*0002*/ 	.short	(.L_8 - .L_7)
.L_7:
        /*0004*/ 	.word	0x00000082


	//----- nvinfo : EIATTR_SPARSE_MMA_MASK
	.align		4
.L_8:
        /*0008*/ 	.byte	0x03, 0x50
        /*000a*/ 	.short	0x0000


	//----- nvinfo : EIATTR_MAXREG_COUNT
	.align		4
        /*000c*/ 	.byte	0x03, 0x1b
        /*000e*/ 	.short	0x00ff


	//----- nvinfo : EIATTR_EXTERNS
	.align		4
        /*0010*/ 	.byte	0x04, 0x0f
        /*0012*/ 	.short	(.L_10 - .L_9)


	//   ....[0]....
	.align		4
.L_9:
        /*0014*/ 	.word	index@(vprintf)


	//----- nvinfo : EIATTR_MERCURY_ISA_VERSION
	.align		4
.L_10:
        /*0018*/ 	.byte	0x03, 0x5f
        /*001a*/ 	.short	0x0101


	//----- nvinfo : EIATTR_VRC_CTA_INIT_COUNT
	.align		4
        /*001c*/ 	.byte	0x02, 0x4a
	.zero		1
	.zero		1


	//----- nvinfo : EIATTR_SYSCALL_OFFSETS
	.align		4
        /*0020*/ 	.byte	0x04, 0x46
        /*0022*/ 	.short	(.L_12 - .L_11)


	//   ....[0]....
.L_11:
        /*0024*/ 	.word	0x000001a0


	//----- nvinfo : EIATTR_EXIT_INSTR_OFFSETS
	.align		4
.L_12:
        /*0028*/ 	.byte	0x04, 0x1c
        /*002a*/ 	.short	(.L_14 - .L_13)


	//   ....[0]....
.L_13:
        /*002c*/ 	.word	0x000001b0


	//----- nvinfo : EIATTR_SW_WAR
	.align		4
.L_14:
        /*0030*/ 	.byte	0x04, 0x36
        /*0032*/ 	.short	(.L_16 - .L_15)
.L_15:
        /*0034*/ 	.word	0x00000008
.L_16:


//--------------------- .nv.callgraph             --------------------------
	.section	.nv.callgraph,"",@"SHT_CUDA_CALLGRAPH"
	.align	4
	.sectionentsize	8
	.align		4
        /*0000*/ 	.word	0x00000000
	.align		4
        /*0004*/ 	.word	0xffffffff
	.align		4
        /*0008*/ 	.word	index@(_Z7indicesv)
	.align		4
        /*000c*/ 	.word	index@(vprintf)
	.align		4
        /*0010*/ 	.word	0x00000000
	.align		4
        /*0014*/ 	.word	0xfffffffe
	.align		4
        /*0018*/ 	.word	0x00000000
	.align		4
        /*001c*/ 	.word	0xfffffffd
	.align		4
        /*0020*/ 	.word	0x00000000
	.align		4
        /*0024*/ 	.word	0xfffffffc


//--------------------- .nv.constant4             --------------------------
	.section	.nv.constant4,"a",@progbits
	.align	8
	.align		8
.nv.constant4:
        /*0000*/ 	.dword	vprintf
	.align		8
        /*0008*/ 	.dword	$str


//--------------------- .text._Z7indicesv         --------------------------
	.section	.text._Z7indicesv,"ax",@progbits
	.align	128
        .global         _Z7indicesv
        .type           _Z7indicesv,@function
        .size           _Z7indicesv,(.L_x_2 - _Z7indicesv)
        .other          _Z7indicesv,@"STO_CUDA_ENTRY STV_DEFAULT"
_Z7indicesv:
.text._Z7indicesv:
[----:B------:R-:W0:Y:S01]  /*0000*/  LDC R1, c[0x0][0x37c] ;  /* 0x0000df00ff017b82 */ /* 0x000e220000000800 */
[----:B------:R-:W1:Y:S01]  /*0010*/  S2R R8, SR_TID.X ;  /* 0x0000000000087919 */ /* 0x000e620000002100 */
[----:B------:R-:W2:Y:S06]  /*0020*/  LDCU UR5, c[0x0][0x2fc] ;  /* 0x00005f80ff0577ac */ /* 0x000eac0008000800 */
[----:B------:R-:W3:Y:S01]  /*0030*/  LDC R14, c[0x0][0x360] ;  /* 0x0000d800ff0e7b82 */ /* 0x000ee20000000800 */
[----:B0-----:R-:W-:Y:S01]  /*0040*/  VIADD R1, R1, 0xffffffd8 ;  /* 0xffffffd801017836 */ /* 0x001fe20000000000 */
[----:B------:R-:W1:Y:S01]  /*0050*/  S2R R9, SR_TID.Y ;  /* 0x0000000000097919 */ /* 0x000e620000002200 */
[----:B------:R-:W-:Y:S01]  /*0060*/  MOV R0, 0x0 ;  /* 0x0000000000007802 */ /* 0x000fe20000000f00 */
[----:B------:R-:W0:Y:S01]  /*0070*/  LDCU UR4, c[0x0][0x2f8] ;  /* 0x00005f00ff0477ac */ /* 0x000e220008000800 */
[----:B------:R-:W4:Y:S03]  /*0080*/  S2R R10, SR_TID.Z ;  /* 0x00000000000a7919 */ /* 0x000f260000002300 */
[----:B------:R-:W3:Y:S01]  /*0090*/  LDC R15, c[0x0][0x364] ;  /* 0x0000d900ff0f7b82 */ /* 0x000ee20000000800 */
[----:B------:R-:W5:Y:S01]  /*00a0*/  LDCU.64 UR6, c[0x4][0x8] ;  /* 0x01000100ff0677ac */ /* 0x000f620008000a00 */
[----:B------:R-:W4:Y:S01]  /*00b0*/  S2R R11, SR_CTAID.X ;  /* 0x00000000000b7919 */ /* 0x000f220000002500 */
[----:B------:R-:W4:Y:S05]  /*00c0*/  S2R R12, SR_CTAID.Y ;  /* 0x00000000000c7919 */ /* 0x000f2a0000002600 */
[----:B------:R-:W4:Y:S01]  /*00d0*/  LDC R16, c[0x0][0x368] ;  /* 0x0000da00ff107b82 */ /* 0x000f220000000800 */
[----:B------:R-:W4:Y:S01]  /*00e0*/  S2R R13, SR_CTAID.Z ;  /* 0x00000000000d7919 */ /* 0x000f220000002700 */
[----:B0-----:R-:W-:-:S06]  /*00f0*/  IADD3 R6, P0, PT, R1, UR4, RZ ;  /* 0x0000000401067c10 */ /* 0x001fcc000ff1e0ff */
[----:B------:R0:W0:Y:S01]  /*0100*/  LDC.64 R2, c[0x4][R0] ;  /* 0x0100000000027b82 */ /* 0x0000220000000a00 */
[----:B-----5:R-:W-:Y:S01]  /*0110*/  IMAD.U32 R4, RZ, RZ, UR6 ;  /* 0x00000006ff047e24 */ /* 0x020fe2000f8e00ff */
[----:B------:R-:W-:Y:S01]  /*0120*/  MOV R5, UR7 ;  /* 0x0000000700057c02 */ /* 0x000fe20008000f00 */
[----:B--2---:R-:W-:Y:S01]  /*0130*/  IMAD.X R7, RZ, RZ, UR5, P0 ;  /* 0x00000005ff077e24 */ /* 0x004fe200080e06ff */
[----:B---3--:R2:W-:Y:S04]  /*0140*/  STL.64 [R1+0x18], R14 ;  /* 0x0000180e01007387 */ /* 0x0085e80000100a00 */
[----:B-1----:R2:W-:Y:S04]  /*0150*/  STL.64 [R1], R8 ;  /* 0x0000000801007387 */ /* 0x0025e80000100a00 */
[----:B----4-:R2:W-:Y:S04]  /*0160*/  STL [R1+0x20], R16 ;  /* 0x0000201001007387 */ /* 0x0105e80000100800 */
[----:B------:R2:W-:Y:S04]  /*0170*/  STL.64 [R1+0x8], R10 ;  /* 0x0000080a01007387 */ /* 0x0005e80000100a00 */
[----:B------:R2:W-:Y:S02]  /*0180*/  STL.64 [R1+0x10], R12 ;  /* 0x0000100c01007387 */ /* 0x0005e40000100a00 */
[----:B------:R-:W-:-:S07]  /*0190*/  LEPC R20, `(.L_x_0) ;  /* 0x000000001014794e */ /* 0x000fce0000000000 */
[----:B0-2---:R-:W-:Y:S05]  /*01a0*/  CALL.ABS.NOINC R2 ;  /* 0x0000000002007343 */ /* 0x005fea0003c00000 */
.L_x_0:
[----:B------:R-:W-:Y:S05]  /*01b0*/  EXIT ;  /* 0x000000000000794d */ /* 0x000fea0003800000 */
.L_x_1:
[----:B------:R-:W-:-:S00]  /*01c0*/  BRA `(.L_x_1) ;  /* 0xfffffffc00fc7947 */ /* 0x000fc0000383ffff */
[----:B------:R-:W-:-:S00]  /*01d0*/  NOP ;  /* 0x0000000000007918 */ /* 0x000fc00000000000 */
        /* <DEDUP_REMOVED lines=10> */
.L_x_2:


//--------------------- .nv.global.init           --------------------------
	.section	.nv.global.init,"aw",@progbits
.nv.global.init:
	.type		$str,@object
	.size		$str,(.L_0 - $str)
$str:
        /*0000*/ 	.byte	0x54, 0x68, 0x72, 0x65, 0x61, 0x64, 0x28, 0x25, 0x64, 0x2c, 0x25, 0x64, 0x2c, 0x25, 0x64, 0x29
        /*0010*/ 	.byte	0x20, 0x42, 0x6c, 0x6f, 0x63, 0x6b, 0x3a, 0x20, 0x28, 0x25, 0x64, 0x2c, 0x25, 0x64, 0x2c, 0x25
        /*0020*/ 	.byte	0x64, 0x29, 0x20, 0x44, 0x69, 0x6d, 0x3a, 0x20, 0x28, 0x25, 0x64, 0x2c, 0x25, 0x64, 0x2c, 0x25
        /*0030*/ 	.byte	0x64, 0x29, 0x0a, 0x00
.L_0:


//--------------------- .nv.shared.reserved.0     --------------------------
	.section	.nv.shared.reserved.0,"aw",@nobits
	.weak		__nv_reservedSMEM_offset_0_alias
	.size		__nv_reservedSMEM_offset_0_alias, 0, 64
	.other		__nv_reservedSMEM_offset_0_alias,@"STO_CUDA_RESERVED_SHARED STV_DEFAULT"
__nv_reservedSMEM_offset_0_alias:
	.zero		0
	.zero		64


//--------------------- .nv.constant0._Z7indicesv --------------------------
	.section	.nv.constant0._Z7indicesv,"a",@progbits
	.sectionflags	@""
	.align	4
.nv.constant0._Z7indicesv:
	.zero		896


//--------------------- SYMBOLS --------------------------

	.type		.nv.reservedSmem.offset0,@object
	.size		.nv.reservedSmem.offset0,0x4
	.type		vprintf,@function
